	.headerflags	@"EF_CUDA_TEXMODE_UNIFIED EF_CUDA_64BIT_ADDRESS EF_CUDA_ACCELERATORS EF_CUDA_SM90 EF_CUDA_VIRTUAL_SM(EF_CUDA_SM90)"
	.elftype	@"ET_EXEC"


//--------------------- .nv.info                  --------------------------
	.section	.nv.info,"",@"SHT_CUDA_INFO"
	.align	4


	//----- nvinfo : EIATTR_REGCOUNT
	.align		4
        /*0000*/ 	.byte	0x04, 0x2f
        /*0002*/ 	.short	(.L_3 - .L_2)
	.align		4
.L_2:
        /*0004*/ 	.word	index@(triton_poi_fused__native_batch_norm_legit_no_training_add_relu_21)
        /*0008*/ 	.word	0x00000026


	//----- nvinfo : EIATTR_MIN_STACK_SIZE
	.align		4
.L_3:
        /*000c*/ 	.byte	0x04, 0x12
        /*000e*/ 	.short	(.L_5 - .L_4)
	.align		4
.L_4:
        /*0010*/ 	.word	index@(triton_poi_fused__native_batch_norm_legit_no_training_add_relu_21)
        /*0014*/ 	.word	0x00000000


	//----- nvinfo : EIATTR_FRAME_SIZE
	.align		4
.L_5:
        /*0018*/ 	.byte	0x04, 0x11
        /*001a*/ 	.short	(.L_7 - .L_6)
	.align		4
.L_6:
        /*001c*/ 	.word	index@(triton_poi_fused__native_batch_norm_legit_no_training_add_relu_21)
        /*0020*/ 	.word	0x00000000


	//----- nvinfo : EIATTR_MIN_STACK_SIZE
	.align		4
.L_7:
        /*0024*/ 	.byte	0x04, 0x12
        /*0026*/ 	.short	(.L_9 - .L_8)
	.align		4
.L_8:
        /*0028*/ 	.word	index@(triton_poi_fused__native_batch_norm_legit_no_training_add_relu_21)
        /*002c*/ 	.word	0x00000000
.L_9:


//--------------------- .nv.info.triton_poi_fused__native_batch_norm_legit_no_training_add_relu_21 --------------------------
	.section	.nv.info.triton_poi_fused__native_batch_norm_legit_no_training_add_relu_21,"",@"SHT_CUDA_INFO"
	.sectionflags	@""
	.align	4


	//----- nvinfo : EIATTR_CUDA_API_VERSION
	.align		4
        /*0000*/ 	.byte	0x04, 0x37
        /*0002*/ 	.short	(.L_11 - .L_10)
.L_10:
        /*0004*/ 	.word	0x0000007c


	//----- nvinfo : EIATTR_KPARAM_INFO
	.align		4
.L_11:
        /*0008*/ 	.byte	0x04, 0x17
        /*000a*/ 	.short	(.L_13 - .L_12)
.L_12:
        /*000c*/ 	.word	0x00000000
        /*0010*/ 	.short	0x000b
        /*0012*/ 	.short	0x0058
        /*0014*/ 	.byte	0x00, 0xf0, 0x11, 0x00


	//----- nvinfo : EIATTR_KPARAM_INFO
	.align		4
.L_13:
        /*0018*/ 	.byte	0x04, 0x17
        /*001a*/ 	.short	(.L_15 - .L_14)
.L_14:
        /*001c*/ 	.word	0x00000000
        /*0020*/ 	.short	0x000a
        /*0022*/ 	.short	0x0050
        /*0024*/ 	.byte	0x00, 0xf4, 0x21, 0x00


	//----- nvinfo : EIATTR_KPARAM_INFO
	.align		4
.L_15:
        /*0028*/ 	.byte	0x04, 0x17
        /*002a*/ 	.short	(.L_17 - .L_16)
.L_16:
        /*002c*/ 	.word	0x00000000
        /*0030*/ 	.short	0x0009
        /*0032*/ 	.short	0x0048
        /*0034*/ 	.byte	0x00, 0xf4, 0x21, 0x00


	//----- nvinfo : EIATTR_KPARAM_INFO
	.align		4
.L_17:
        /*0038*/ 	.byte	0x04, 0x17
        /*003a*/ 	.short	(.L_19 - .L_18)
.L_18:
        /*003c*/ 	.word	0x00000000
        /*0040*/ 	.short	0x0008
        /*0042*/ 	.short	0x0040
        /*0044*/ 	.byte	0x00, 0xf4, 0x21, 0x00


	//----- nvinfo : EIATTR_KPARAM_INFO
	.align		4
.L_19:
        /*0048*/ 	.byte	0x04, 0x17
        /*004a*/ 	.short	(.L_21 - .L_20)
.L_20:
        /*004c*/ 	.word	0x00000000
        /*0050*/ 	.short	0x0007
        /*0052*/ 	.short	0x0038
        /*0054*/ 	.byte	0x00, 0xf4, 0x21, 0x00


	//----- nvinfo : EIATTR_KPARAM_INFO
	.align		4
.L_21:
        /*0058*/ 	.byte	0x04, 0x17
        /*005a*/ 	.short	(.L_23 - .L_22)
.L_22:
        /*005c*/ 	.word	0x00000000
        /*0060*/ 	.short	0x0006
        /*0062*/ 	.short	0x0030
        /*0064*/ 	.byte	0x00, 0xf4, 0x21, 0x00


	//----- nvinfo : EIATTR_KPARAM_INFO
	.align		4
.L_23:
        /*0068*/ 	.byte	0x04, 0x17
        /*006a*/ 	.short	(.L_25 - .L_24)
.L_24:
        /*006c*/ 	.word	0x00000000
        /*0070*/ 	.short	0x0005
        /*0072*/ 	.short	0x0028
        /*0074*/ 	.byte	0x00, 0xf4, 0x21, 0x00


	//----- nvinfo : EIATTR_KPARAM_INFO
	.align		4
.L_25:
        /*0078*/ 	.byte	0x04, 0x17
        /*007a*/ 	.short	(.L_27 - .L_26)
.L_26:
        /*007c*/ 	.word	0x00000000
        /*0080*/ 	.short	0x0004
        /*0082*/ 	.short	0x0020
        /*0084*/ 	.byte	0x00, 0xf4, 0x21, 0x00


	//----- nvinfo : EIATTR_KPARAM_INFO
	.align		4
.L_27:
        /*0088*/ 	.byte	0x04, 0x17
        /*008a*/ 	.short	(.L_29 - .L_28)
.L_28:
        /*008c*/ 	.word	0x00000000
        /*0090*/ 	.short	0x0003
        /*0092*/ 	.short	0x0018
        /*0094*/ 	.byte	0x00, 0xf4, 0x21, 0x00


	//----- nvinfo : EIATTR_KPARAM_INFO
	.align		4
.L_29:
        /*0098*/ 	.byte	0x04, 0x17
        /*009a*/ 	.short	(.L_31 - .L_30)
.L_30:
        /*009c*/ 	.word	0x00000000
        /*00a0*/ 	.short	0x0002
        /*00a2*/ 	.short	0x0010
        /*00a4*/ 	.byte	0x00, 0xf4, 0x21, 0x00


	//----- nvinfo : EIATTR_KPARAM_INFO
	.align		4
.L_31:
        /*00a8*/ 	.byte	0x04, 0x17
        /*00aa*/ 	.short	(.L_33 - .L_32)
.L_32:
        /*00ac*/ 	.word	0x00000000
        /*00b0*/ 	.short	0x0001
        /*00b2*/ 	.short	0x0008
        /*00b4*/ 	.byte	0x00, 0xf4, 0x21, 0x00


	//----- nvinfo : EIATTR_KPARAM_INFO
	.align		4
.L_33:
        /*00b8*/ 	.byte	0x04, 0x17
        /*00ba*/ 	.short	(.L_35 - .L_34)
.L_34:
        /*00bc*/ 	.word	0x00000000
        /*00c0*/ 	.short	0x0000
        /*00c2*/ 	.short	0x0000
        /*00c4*/ 	.byte	0x00, 0xf4, 0x21, 0x00


	//----- nvinfo : EIATTR_SPARSE_MMA_MASK
	.align		4
.L_35:
        /*00c8*/ 	.byte	0x03, 0x50
        /*00ca*/ 	.short	0x0000


	//----- nvinfo : EIATTR_MAXREG_COUNT
	.align		4
        /*00cc*/ 	.byte	0x03, 0x1b
        /*00ce*/ 	.short	0x00ff


	//----- nvinfo : EIATTR_EXIT_INSTR_OFFSETS
	.align		4
        /*00d0*/ 	.byte	0x04, 0x1c
        /*00d2*/ 	.short	(.L_37 - .L_36)


	//   ....[0]....
.L_36:
        /*00d4*/ 	.word	0x00000a20


	//----- nvinfo : EIATTR_REQNTID
	.align		4
.L_37:
        /*00d8*/ 	.byte	0x04, 0x10
        /*00da*/ 	.short	(.L_39 - .L_38)
.L_38:
        /*00dc*/ 	.word	0x00000080
        /*00e0*/ 	.word	0x00000001
        /*00e4*/ 	.word	0x00000001


	//----- nvinfo : EIATTR_CBANK_PARAM_SIZE
	.align		4
.L_39:
        /*00e8*/ 	.byte	0x03, 0x19
        /*00ea*/ 	.short	0x005c


	//----- nvinfo : EIATTR_PARAM_CBANK
	.align		4
        /*00ec*/ 	.byte	0x04, 0x0a
        /*00ee*/ 	.short	(.L_41 - .L_40)
	.align		4
.L_40:
        /*00f0*/ 	.word	index@(.nv.constant0.triton_poi_fused__native_batch_norm_legit_no_training_add_relu_21)
        /*00f4*/ 	.short	0x0210
        /*00f6*/ 	.short	0x005c


	//----- nvinfo : EIATTR_SW_WAR
	.align		4
.L_41:
        /*00f8*/ 	.byte	0x04, 0x36
        /*00fa*/ 	.short	(.L_43 - .L_42)
.L_42:
        /*00fc*/ 	.word	0x00000008
.L_43:


//--------------------- .nv.callgraph             --------------------------
	.section	.nv.callgraph,"",@"SHT_CUDA_CALLGRAPH"
	.align	4
	.sectionentsize	8
	.align		4
        /*0000*/ 	.word	0x00000000
	.align		4
        /*0004*/ 	.word	0xffffffff
	.align		4
        /*0008*/ 	.word	0x00000000
	.align		4
        /*000c*/ 	.word	0xfffffffe
	.align		4
        /*0010*/ 	.word	0x00000000
	.align		4
        /*0014*/ 	.word	0xfffffffd
	.align		4
        /*0018*/ 	.word	0x00000000
	.align		4
        /*001c*/ 	.word	0xfffffffc


//--------------------- .nv.constant4             --------------------------
	.section	.nv.constant4,"a",@progbits
	.align	8
	.align		8
.nv.constant4:
        /*0000*/ 	.dword	_$_str
	.align		8
        /*0008*/ 	.dword	_$_str_$_2


//--------------------- .text.triton_poi_fused__native_batch_norm_legit_no_training_add_relu_21 --------------------------
	.section	.text.triton_poi_fused__native_batch_norm_legit_no_training_add_relu_21,"ax",@progbits
	.align	128
        .global         triton_poi_fused__native_batch_norm_legit_no_training_add_relu_21
        .type           triton_poi_fused__native_batch_norm_legit_no_training_add_relu_21,@function
        .size           triton_poi_fused__native_batch_norm_legit_no_training_add_relu_21,(.L_x_1 - triton_poi_fused__native_batch_norm_legit_no_training_add_relu_21)
        .other          triton_poi_fused__native_batch_norm_legit_no_training_add_relu_21,@"STO_CUDA_ENTRY STV_DEFAULT"
triton_poi_fused__native_batch_norm_legit_no_training_add_relu_21:
.text.triton_poi_fused__native_batch_norm_legit_no_training_add_relu_21:
[----:B------:R-:W-:Y:S01]  /*0000*/  LDC R1, c[0x0][0x28] ;  /* 0x00000a00ff017b82 */ /* 0x000fe20000000800 */
[----:B------:R-:W1:Y:S07]  /*0010*/  S2R R0, SR_TID.X ;  /* 0x0000000000007919 */ /* 0x000e6e0000002100 */
[----:B------:R-:W2:Y:S01]  /*0020*/  LDC.64 R16, c[0x0][0x228] ;  /* 0x00008a00ff107b82 */ /* 0x000ea20000000a00 */
[----:B------:R-:W-:Y:S01]  /*0030*/  ULDC.64 UR4, c[0x0][0x208] ;  /* 0x0000820000047ab9 */ /* 0x000fe20000000a00 */
[----:B------:R-:W3:Y:S06]  /*0040*/  S2R R5, SR_CTAID.X ;  /* 0x0000000000057919 */ /* 0x000eec0000002500 */
[----:B------:R-:W4:Y:S08]  /*0050*/  LDC.64 R32, c[0x0][0x218] ;  /* 0x00008600ff207b82 */ /* 0x000f300000000a00 */
[----:B------:R-:W5:Y:S08]  /*0060*/  LDC.64 R28, c[0x0][0x220] ;  /* 0x00008800ff1c7b82 */ /* 0x000f700000000a00 */
[----:B------:R-:W5:Y:S01]  /*0070*/  LDC.64 R20, c[0x0][0x230] ;  /* 0x00008c00ff147b82 */ /* 0x000f620000000a00 */
[----:B-1----:R-:W-:-:S07]  /*0080*/  SHF.L.U32 R0, R0, 0x2, RZ ;  /* 0x0000000200007819 */ /* 0x002fce00000006ff */
[----:B------:R-:W1:Y:S01]  /*0090*/  LDC.64 R6, c[0x0][0x250] ;  /* 0x00009400ff067b82 */ /* 0x000e620000000a00 */
[----:B---3--:R-:W-:Y:S02]  /*00a0*/  SHF.R.S32.HI R3, RZ, 0x16, R5 ;  /* 0x00000016ff037819 */ /* 0x008fe40000011405 */
[----:B------:R-:W-:Y:S02]  /*00b0*/  LOP3.LUT R0, R0, 0x1fc, RZ, 0xc0, !PT ;  /* 0x000001fc00007812 */ /* 0x000fe400078ec0ff */
[----:B------:R-:W-:Y:S02]  /*00c0*/  SGXT R3, R3, 0x1 ;  /* 0x000000010303781a */ /* 0x000fe40000000200 */
[----:B------:R-:W-:Y:S02]  /*00d0*/  LEA R0, R5, R0, 0x9 ;  /* 0x0000000005007211 */ /* 0x000fe400078e48ff */
[----:B------:R-:W3:Y:S02]  /*00e0*/  LDC.64 R4, c[0x0][0x238] ;  /* 0x00008e00ff047b82 */ /* 0x000ee40000000a00 */
[----:B------:R-:W-:-:S04]  /*00f0*/  LEA.HI R3, R3, R0, RZ, 0xa ;  /* 0x0000000003037211 */ /* 0x000fc800078f50ff */
[----:B------:R-:W-:-:S04]  /*0100*/  LOP3.LUT R3, R3, 0xfffffc00, RZ, 0xc0, !PT ;  /* 0xfffffc0003037812 */ /* 0x000fc800078ec0ff */
[----:B------:R-:W-:-:S05]  /*0110*/  IADD3 R2, R0, -R3, RZ ;  /* 0x8000000300027210 */ /* 0x000fca0007ffe0ff */
[----:B--2---:R-:W-:-:S06]  /*0120*/  IMAD.WIDE R16, R2, 0x4, R16 ;  /* 0x0000000402107825 */ /* 0x004fcc00078e0210 */
[----:B------:R-:W2:Y:S01]  /*0130*/  LDG.E.EL.128 R16, desc[UR4][R16.64] ;  /* 0x0000000410107981 */ /* 0x000ea2000c2e1d00 */
[----:B----4-:R-:W-:-:S04]  /*0140*/  IMAD.WIDE R32, R0, 0x4, R32 ;  /* 0x0000000400207825 */ /* 0x010fc800078e0220 */
[C---:B-----5:R-:W-:Y:S02]  /*0150*/  IMAD.WIDE R28, R2.reuse, 0x4, R28 ;  /* 0x00000004021c7825 */ /* 0x060fe400078e021c */
[----:B------:R-:W4:Y:S02]  /*0160*/  LDG.E.128 R32, desc[UR4][R32.64] ;  /* 0x0000000420207981 */ /* 0x000f24000c1e1d00 */
[C---:B0-----:R-:W-:Y:S02]  /*0170*/  IMAD.WIDE R20, R2.reuse, 0x4, R20 ;  /* 0x0000000402147825 */ /* 0x041fe400078e0214 */
[----:B------:R-:W4:Y:S02]  /*0180*/  LDG.E.EL.128 R28, desc[UR4][R28.64] ;  /* 0x000000041c1c7981 */ /* 0x000f24000c2e1d00 */
[----:B---3--:R-:W-:Y:S02]  /*0190*/  IMAD.WIDE R24, R2, 0x4, R4 ;  /* 0x0000000402187825 */ /* 0x008fe400078e0204 */
[----:B------:R-:W3:Y:S04]  /*01a0*/  LDG.E.EL.128 R20, desc[UR4][R20.64] ;  /* 0x0000000414147981 */ /* 0x000ee8000c2e1d00 */
[----:B------:R-:W3:Y:S01]  /*01b0*/  LDG.E.EL.128 R24, desc[UR4][R24.64] ;  /* 0x0000000418187981 */ /* 0x000ee2000c2e1d00 */
[----:B------:R-:W-:Y:S01]  /*01c0*/  HFMA2.MMA R3, -RZ, RZ, 1.625, 0 ;  /* 0x3e800000ff037435 */ /* 0x000fe200000001ff */
[----:B--2---:R-:W-:Y:S01]  /*01d0*/  FADD R16, R16, 9.9999997473787516356e-06 ;  /* 0x3727c5ac10107421 */ /* 0x004fe20000000000 */
[----:B------:R-:W-:Y:S01]  /*01e0*/  FADD R17, R17, 9.9999997473787516356e-06 ;  /* 0x3727c5ac11117421 */ /* 0x000fe20000000000 */
[----:B------:R-:W-:-:S02]  /*01f0*/  FADD R18, R18, 9.9999997473787516356e-06 ;  /* 0x3727c5ac12127421 */ /* 0x000fc40000000000 */
[----:B------:R-:W0:Y:S01]  /*0200*/  MUFU.SQRT R8, R16 ;  /* 0x0000001000087308 */ /* 0x000e220000002000 */
[----:B----4-:R-:W-:-:S07]  /*0210*/  FADD R28, R32, -R28 ;  /* 0x8000001c201c7221 */ /* 0x010fce0000000000 */
[----:B------:R-:W2:Y:S01]  /*0220*/  MUFU.SQRT R4, R17 ;  /* 0x0000001100047308 */ /* 0x000ea20000002000 */
[----:B0-----:R-:W-:-:S07]  /*0230*/  FSETP.GT.AND P0, PT, R8, 8.50705917302346158658e+37, PT ;  /* 0x7e8000000800780b */ /* 0x001fce0003f04000 */
[----:B------:R-:W0:Y:S01]  /*0240*/  MUFU.SQRT R10, R18 ;  /* 0x00000012000a7308 */ /* 0x000e220000002000 */
[----:B------:R-:W-:Y:S02]  /*0250*/  FSETP.GEU.AND P1, PT, R8, 1.175494350822287508e-38, PT ;  /* 0x008000000800780b */ /* 0x000fe40003f2e000 */
[----:B------:R-:W-:Y:S02]  /*0260*/  FSEL R12, R3, 1, P0 ;  /* 0x3f800000030c7808 */ /* 0x000fe40000000000 */
[----:B--2---:R-:W-:Y:S01]  /*0270*/  FSETP.GEU.AND P2, PT, R4, 1.175494350822287508e-38, PT ;  /* 0x008000000400780b */ /* 0x004fe20003f4e000 */
[----:B------:R-:W-:Y:S01]  /*0280*/  @P0 FMUL R8, R8, 0.25 ;  /* 0x3e80000008080820 */ /* 0x000fe20000400000 */
[----:B------:R-:W-:-:S07]  /*0290*/  FSETP.GT.AND P0, PT, R4, 8.50705917302346158658e+37, PT ;  /* 0x7e8000000400780b */ /* 0x000fce0003f04000 */
[----:B------:R-:W-:Y:S01]  /*02a0*/  @!P1 FMUL R12, R12, 16777216 ;  /* 0x4b8000000c0c9820 */ /* 0x000fe20000400000 */
[----:B------:R-:W-:Y:S01]  /*02b0*/  @!P1 FMUL R8, R8, 16777216 ;  /* 0x4b80000008089820 */ /* 0x000fe20000400000 */
[----:B0-----:R-:W-:-:S03]  /*02c0*/  FSETP.GT.AND P1, PT, R10, 8.50705917302346158658e+37, PT ;  /* 0x7e8000000a00780b */ /* 0x001fc60003f24000 */
[----:B------:R0:W2:Y:S01]  /*02d0*/  MUFU.RCP R5, R8 ;  /* 0x0000000800057308 */ /* 0x0000a20000001000 */
[----:B------:R-:W-:Y:S01]  /*02e0*/  FSETP.GEU.AND P3, PT, R10, 1.175494350822287508e-38, PT ;  /* 0x008000000a00780b */ /* 0x000fe20003f6e000 */
[----:B0-----:R-:W0:Y:S01]  /*02f0*/  LDC.64 R8, c[0x0][0x248] ;  /* 0x00009200ff087b82 */ /* 0x001e220000000a00 */
[----:B--2---:R-:W-:Y:S01]  /*0300*/  FMUL R5, R5, R12 ;  /* 0x0000000c05057220 */ /* 0x004fe20000400000 */
[----:B-1----:R-:W-:-:S06]  /*0310*/  IMAD.WIDE R12, R2, 0x4, R6 ;  /* 0x00000004020c7825 */ /* 0x002fcc00078e0206 */
[----:B------:R-:W1:Y:S01]  /*0320*/  LDC.64 R6, c[0x0][0x240] ;  /* 0x00009000ff067b82 */ /* 0x000e620000000a00 */
[----:B------:R-:W2:Y:S01]  /*0330*/  LDG.E.EL.128 R12, desc[UR4][R12.64] ;  /* 0x000000040c0c7981 */ /* 0x000ea2000c2e1d00 */
[----:B------:R-:W-:Y:S01]  /*0340*/  @P0 FMUL R4, R4, 0.25 ;  /* 0x3e80000004040820 */ /* 0x000fe20000400000 */
[----:B------:R-:W-:Y:S01]  /*0350*/  @P1 FMUL R10, R10, 0.25 ;  /* 0x3e8000000a0a1820 */ /* 0x000fe20000400000 */
[----:B------:R-:W-:Y:S01]  /*0360*/  FMUL R5, R5, R28 ;  /* 0x0000001c05057220 */ /* 0x000fe20000400000 */
[C---:B------:R-:W-:Y:S01]  /*0370*/  FSEL R17, R3.reuse, 1, P1 ;  /* 0x3f80000003117808 */ /* 0x040fe20000800000 */
[----:B------:R-:W-:Y:S01]  /*0380*/  @!P2 FMUL R4, R4, 16777216 ;  /* 0x4b8000000404a820 */ /* 0x000fe20000400000 */
[----:B------:R-:W-:Y:S01]  /*0390*/  @!P3 FMUL R10, R10, 16777216 ;  /* 0x4b8000000a0ab820 */ /* 0x000fe20000400000 */
[----:B---3--:R-:W-:Y:S01]  /*03a0*/  FFMA R20, R20, R5, R24 ;  /* 0x0000000514147223 */ /* 0x008fe20000000018 */
[----:B------:R-:W-:Y:S01]  /*03b0*/  FSEL R5, R3, 1, P0 ;  /* 0x3f80000003057808 */ /* 0x000fe20000000000 */
[----:B------:R-:W-:Y:S01]  /*03c0*/  @!P3 FMUL R17, R17, 16777216 ;  /* 0x4b8000001111b820 */ /* 0x000fe20000400000 */
[----:B------:R-:W-:Y:S01]  /*03d0*/  FADD R29, R33, -R29 ;  /* 0x8000001d211d7221 */ /* 0x000fe20000000000 */
[----:B------:R-:W3:Y:S01]  /*03e0*/  MUFU.RCP R4, R4 ;  /* 0x0000000400047308 */ /* 0x000ee20000001000 */
[----:B0-----:R-:W-:-:S04]  /*03f0*/  IMAD.WIDE R8, R2, 0x4, R8 ;  /* 0x0000000402087825 */ /* 0x001fc800078e0208 */
[----:B------:R-:W-:Y:S01]  /*0400*/  @!P2 FMUL R5, R5, 16777216 ;  /* 0x4b8000000505a820 */ /* 0x000fe20000400000 */
[----:B------:R-:W-:Y:S01]  /*0410*/  FADD R19, R19, 9.9999997473787516356e-06 ;  /* 0x3727c5ac13137421 */ /* 0x000fe20000000000 */
[----:B------:R-:W-:Y:S01]  /*0420*/  FADD R30, R34, -R30 ;  /* 0x8000001e221e7221 */ /* 0x000fe20000000000 */
[----:B------:R-:W0:Y:S01]  /*0430*/  MUFU.RCP R10, R10 ;  /* 0x0000000a000a7308 */ /* 0x000e220000001000 */
[----:B-1----:R-:W-:-:S04]  /*0440*/  IMAD.WIDE R6, R0, 0x4, R6 ;  /* 0x0000000400067825 */ /* 0x002fc800078e0206 */
[----:B---3--:R-:W-:Y:S02]  /*0450*/  FMUL R16, R4, R5 ;  /* 0x0000000504107220 */ /* 0x008fe40000400000 */
[----:B------:R-:W3:Y:S02]  /*0460*/  LDG.E.128 R4, desc[UR4][R6.64] ;  /* 0x0000000406047981 */ /* 0x000ee4000c1e1d00 */
[----:B------:R-:W-:Y:S02]  /*0470*/  FMUL R16, R16, R29 ;  /* 0x0000001d10107220 */ /* 0x000fe40000400000 */
[----:B------:R-:W1:Y:S01]  /*0480*/  LDC.64 R28, c[0x0][0x210] ;  /* 0x00008400ff1c7b82 */ /* 0x000e620000000a00 */
[----:B0-----:R-:W-:Y:S01]  /*0490*/  FMUL R17, R10, R17 ;  /* 0x000000110a117220 */ /* 0x001fe20000400000 */
[----:B------:R-:W-:Y:S01]  /*04a0*/  FFMA R21, R21, R16, R25 ;  /* 0x0000001015157223 */ /* 0x000fe20000000019 */
[----:B------:R-:W3:Y:S01]  /*04b0*/  LDG.E.EL.128 R8, desc[UR4][R8.64] ;  /* 0x0000000408087981 */ /* 0x000ee2000c2e1d00 */
[----:B------:R-:W0:Y:S02]  /*04c0*/  MUFU.SQRT R16, R19 ;  /* 0x0000001300107308 */ /* 0x000e240000002000 */
[----:B0-----:R-:W-:-:S02]  /*04d0*/  FSETP.GT.AND P3, PT, R16, 8.50705917302346158658e+37, PT ;  /* 0x7e8000001000780b */ /* 0x001fc40003f64000 */
[----:B------:R-:W-:Y:S01]  /*04e0*/  FSETP.GEU.AND P4, PT, R16, 1.175494350822287508e-38, PT ;  /* 0x008000001000780b */ /* 0x000fe20003f8e000 */
[----:B------:R-:W-:-:S10]  /*04f0*/  FMUL R17, R17, R30 ;  /* 0x0000001e11117220 */ /* 0x000fd40000400000 */
[----:B------:R-:W-:-:S04]  /*0500*/  @P3 FMUL R16, R16, 0.25 ;  /* 0x3e80000010103820 */ /* 0x000fc80000400000 */
[----:B------:R-:W-:-:S04]  /*0510*/  @!P4 FMUL R16, R16, 16777216 ;  /* 0x4b8000001010c820 */ /* 0x000fc80000400000 */
[----:B------:R-:W0:Y:S01]  /*0520*/  MUFU.RCP R24, R16 ;  /* 0x0000001000187308 */ /* 0x000e220000001000 */
[----:B------:R-:W-:Y:S01]  /*0530*/  FFMA R22, R22, R17, R26 ;  /* 0x0000001116167223 */ /* 0x000fe2000000001a */
[----:B------:R-:W-:-:S05]  /*0540*/  FSEL R17, R3, 1, P3 ;  /* 0x3f80000003117808 */ /* 0x000fca0001800000 */
[----:B------:R-:W-:-:S04]  /*0550*/  @!P4 FMUL R17, R17, 16777216 ;  /* 0x4b8000001111c820 */ /* 0x000fc80000400000 */
[----:B0-----:R-:W-:Y:S02]  /*0560*/  FMUL R24, R24, R17 ;  /* 0x0000001118187220 */ /* 0x001fe40000400000 */
[----:B------:R-:W0:Y:S02]  /*0570*/  LDC.64 R16, c[0x0][0x260] ;  /* 0x00009800ff107b82 */ /* 0x000e240000000a00 */
[----:B0-----:R-:W-:-:S04]  /*0580*/  IMAD.WIDE R16, R2, 0x4, R16 ;  /* 0x0000000402107825 */ /* 0x001fc800078e0210 */
[----:B--2---:R-:W-:Y:S01]  /*0590*/  FADD R12, R12, 9.9999997473787516356e-06 ;  /* 0x3727c5ac0c0c7421 */ /* 0x004fe20000000000 */
[----:B------:R-:W-:Y:S01]  /*05a0*/  FADD R13, R13, 9.9999997473787516356e-06 ;  /* 0x3727c5ac0d0d7421 */ /* 0x000fe20000000000 */
[----:B------:R-:W-:-:S04]  /*05b0*/  FADD R14, R14, 9.9999997473787516356e-06 ;  /* 0x3727c5ac0e0e7421 */ /* 0x000fc80000000000 */
[----:B------:R-:W0:Y:S01]  /*05c0*/  MUFU.SQRT R12, R12 ;  /* 0x0000000c000c7308 */ /* 0x000e220000002000 */
[----:B------:R-:W-:-:S07]  /*05d0*/  FADD R15, R15, 9.9999997473787516356e-06 ;  /* 0x3727c5ac0f0f7421 */ /* 0x000fce0000000000 */
[----:B------:R-:W2:Y:S08]  /*05e0*/  MUFU.SQRT R13, R13 ;  /* 0x0000000d000d7308 */ /* 0x000eb00000002000 */
[----:B------:R-:W4:Y:S01]  /*05f0*/  MUFU.SQRT R14, R14 ;  /* 0x0000000e000e7308 */ /* 0x000f220000002000 */
[----:B0-----:R-:W-:-:S07]  /*0600*/  FSETP.GT.AND P0, PT, R12, 8.50705917302346158658e+37, PT ;  /* 0x7e8000000c00780b */ /* 0x001fce0003f04000 */
[----:B------:R-:W0:Y:S01]  /*0610*/  MUFU.SQRT R15, R15 ;  /* 0x0000000f000f7308 */ /* 0x000e220000002000 */
[----:B--2---:R-:W-:Y:S02]  /*0620*/  FSETP.GT.AND P2, PT, R13, 8.50705917302346158658e+37, PT ;  /* 0x7e8000000d00780b */ /* 0x004fe40003f44000 */
[----:B------:R-:W-:Y:S02]  /*0630*/  FSETP.GEU.AND P1, PT, R12, 1.175494350822287508e-38, PT ;  /* 0x008000000c00780b */ /* 0x000fe40003f2e000 */
[----:B----4-:R-:W-:Y:S01]  /*0640*/  FSETP.GT.AND P6, PT, R14, 8.50705917302346158658e+37, PT ;  /* 0x7e8000000e00780b */ /* 0x010fe20003fc4000 */
[----:B------:R-:W-:Y:S01]  /*0650*/  @P0 FMUL R12, R12, 0.25 ;  /* 0x3e8000000c0c0820 */ /* 0x000fe20000400000 */
[----:B------:R-:W-:Y:S02]  /*0660*/  FSEL R18, R3, 1, P0 ;  /* 0x3f80000003127808 */ /* 0x000fe40000000000 */
[----:B------:R-:W-:Y:S02]  /*0670*/  FSETP.GEU.AND P3, PT, R13, 1.175494350822287508e-38, PT ;  /* 0x008000000d00780b */ /* 0x000fe40003f6e000 */
[----:B0-----:R-:W-:-:S02]  /*0680*/  FSETP.GT.AND P5, PT, R15, 8.50705917302346158658e+37, PT ;  /* 0x7e8000000f00780b */ /* 0x001fc40003fa4000 */
[----:B------:R-:W-:Y:S02]  /*0690*/  FSETP.GEU.AND P4, PT, R14, 1.175494350822287508e-38, PT ;  /* 0x008000000e00780b */ /* 0x000fe40003f8e000 */
[----:B------:R-:W-:Y:S01]  /*06a0*/  FSETP.GEU.AND P0, PT, R15, 1.175494350822287508e-38, PT ;  /* 0x008000000f00780b */ /* 0x000fe20003f0e000 */
[----:B---3--:R-:W-:Y:S01]  /*06b0*/  FADD R4, R4, -R8 ;  /* 0x8000000804047221 */ /* 0x008fe20000000000 */
[----:B------:R-:W-:Y:S02]  /*06c0*/  FADD R5, R5, -R9 ;  /* 0x8000000905057221 */ /* 0x000fe40000000000 */
[----:B------:R-:W0:Y:S01]  /*06d0*/  LDC.64 R8, c[0x0][0x258] ;  /* 0x00009600ff087b82 */ /* 0x000e220000000a00 */
[----:B------:R-:W-:Y:S01]  /*06e0*/  @P2 FMUL R13, R13, 0.25 ;  /* 0x3e8000000d0d2820 */ /* 0x000fe20000400000 */
[----:B------:R-:W-:-:S03]  /*06f0*/  @P6 FMUL R14, R14, 0.25 ;  /* 0x3e8000000e0e6820 */ /* 0x000fc60000400000 */
[----:B------:R-:W-:Y:S01]  /*0700*/  @P5 FMUL R15, R15, 0.25 ;  /* 0x3e8000000f0f5820 */ /* 0x000fe20000400000 */
[----:B------:R-:W-:Y:S01]  /*0710*/  @!P3 FMUL R13, R13, 16777216 ;  /* 0x4b8000000d0db820 */ /* 0x000fe20000400000 */
[----:B------:R-:W-:Y:S02]  /*0720*/  @!P4 FMUL R14, R14, 16777216 ;  /* 0x4b8000000e0ec820 */ /* 0x000fe40000400000 */
[----:B------:R-:W-:Y:S01]  /*0730*/  @!P0 FMUL R15, R15, 16777216 ;  /* 0x4b8000000f0f8820 */ /* 0x000fe20000400000 */
[----:B------:R-:W-:Y:S02]  /*0740*/  @!P1 FMUL R12, R12, 16777216 ;  /* 0x4b8000000c0c9820 */ /* 0x000fe40000400000 */
[----:B------:R-:W-:Y:S01]  /*0750*/  MUFU.RCP R13, R13 ;  /* 0x0000000d000d7308 */ /* 0x000fe20000001000 */
[----:B------:R-:W-:Y:S01]  /*0760*/  FADD R6, R6, -R10 ;  /* 0x8000000a06067221 */ /* 0x000fe20000000000 */
[----:B------:R-:W-:-:S06]  /*0770*/  FSEL R19, R3, 1, P6 ;  /* 0x3f80000003137808 */ /* 0x000fcc0003000000 */
[----:B------:R2:W3:Y:S01]  /*0780*/  MUFU.RCP R25, R12 ;  /* 0x0000000c00197308 */ /* 0x0004e20000001000 */
[----:B------:R-:W-:-:S07]  /*0790*/  FSEL R10, R3, 1, P5 ;  /* 0x3f800000030a7808 */ /* 0x000fce0002800000 */
[----:B------:R-:W4:Y:S01]  /*07a0*/  MUFU.RCP R14, R14 ;  /* 0x0000000e000e7308 */ /* 0x000f220000001000 */
[----:B--2---:R-:W-:-:S07]  /*07b0*/  FSEL R12, R3, 1, P2 ;  /* 0x3f800000030c7808 */ /* 0x004fce0001000000 */
[----:B------:R-:W2:Y:S01]  /*07c0*/  MUFU.RCP R15, R15 ;  /* 0x0000000f000f7308 */ /* 0x000ea20000001000 */
[----:B------:R-:W-:Y:S01]  /*07d0*/  @!P1 FMUL R18, R18, 16777216 ;  /* 0x4b80000012129820 */ /* 0x000fe20000400000 */
[----:B------:R-:W-:Y:S01]  /*07e0*/  @!P3 FMUL R12, R12, 16777216 ;  /* 0x4b8000000c0cb820 */ /* 0x000fe20000400000 */
[----:B------:R-:W-:Y:S01]  /*07f0*/  @!P4 FMUL R19, R19, 16777216 ;  /* 0x4b8000001313c820 */ /* 0x000fe20000400000 */
[----:B0-----:R-:W-:-:S04]  /*0800*/  IMAD.WIDE R8, R2, 0x4, R8 ;  /* 0x0000000402087825 */ /* 0x001fc800078e0208 */
[----:B------:R-:W-:Y:S01]  /*0810*/  @!P0 FMUL R10, R10, 16777216 ;  /* 0x4b8000000a0a8820 */ /* 0x000fe20000400000 */
[----:B---3--:R-:W-:Y:S01]  /*0820*/  FMUL R25, R25, R18 ;  /* 0x0000001219197220 */ /* 0x008fe20000400000 */
[----:B------:R-:W-:Y:S01]  /*0830*/  FMUL R2, R13, R12 ;  /* 0x0000000c0d027220 */ /* 0x000fe20000400000 */
[----:B----4-:R-:W-:Y:S02]  /*0840*/  FMUL R3, R14, R19 ;  /* 0x000000130e037220 */ /* 0x010fe40000400000 */
[----:B------:R-:W3:Y:S01]  /*0850*/  LDG.E.EL.128 R16, desc[UR4][R16.64] ;  /* 0x0000000410107981 */ /* 0x000ee2000c2e1d00 */
[----:B--2---:R-:W-:-:S03]  /*0860*/  FMUL R10, R15, R10 ;  /* 0x0000000a0f0a7220 */ /* 0x004fc60000400000 */
[----:B------:R-:W3:Y:S01]  /*0870*/  LDG.E.EL.128 R12, desc[UR4][R8.64] ;  /* 0x00000004080c7981 */ /* 0x000ee2000c2e1d00 */
[----:B------:R-:W-:Y:S01]  /*0880*/  FADD R31, R35, -R31 ;  /* 0x8000001f231f7221 */ /* 0x000fe20000000000 */
[----:B------:R-:W-:Y:S01]  /*0890*/  FADD R7, R7, -R11 ;  /* 0x8000000b07077221 */ /* 0x000fe20000000000 */
[----:B------:R-:W-:Y:S01]  /*08a0*/  FMUL R25, R25, R4 ;  /* 0x0000000419197220 */ /* 0x000fe20000400000 */
[----:B------:R-:W-:Y:S01]  /*08b0*/  FMUL R2, R2, R5 ;  /* 0x0000000502027220 */ /* 0x000fe20000400000 */
[----:B------:R-:W-:Y:S01]  /*08c0*/  FMUL R24, R24, R31 ;  /* 0x0000001f18187220 */ /* 0x000fe20000400000 */
[----:B------:R-:W-:Y:S01]  /*08d0*/  FMUL R3, R3, R6 ;  /* 0x0000000603037220 */ /* 0x000fe20000400000 */
[----:B------:R-:W-:Y:S02]  /*08e0*/  FMUL R10, R10, R7 ;  /* 0x000000070a0a7220 */ /* 0x000fe40000400000 */
[----:B------:R-:W-:Y:S01]  /*08f0*/  FFMA R23, R23, R24, R27 ;  /* 0x0000001817177223 */ /* 0x000fe2000000001b */
[----:B-1----:R-:W-:-:S04]  /*0900*/  IMAD.WIDE R28, R0, 0x4, R28 ;  /* 0x00000004001c7825 */ /* 0x002fc800078e021c */
[----:B---3--:R-:W-:Y:S01]  /*0910*/  FFMA R25, R12, R25, R16 ;  /* 0x000000190c197223 */ /* 0x008fe20000000010 */
[----:B------:R-:W-:Y:S01]  /*0920*/  FFMA R2, R13, R2, R17 ;  /* 0x000000020d027223 */ /* 0x000fe20000000011 */
[----:B------:R-:W-:Y:S01]  /*0930*/  FFMA R3, R14, R3, R18 ;  /* 0x000000030e037223 */ /* 0x000fe20000000012 */
[----:B------:R-:W-:Y:S02]  /*0940*/  FFMA R10, R15, R10, R19 ;  /* 0x0000000a0f0a7223 */ /* 0x000fe40000000013 */
[C---:B------:R-:W-:Y:S01]  /*0950*/  FSETP.GEU.AND P0, PT, R20.reuse, -R25, PT ;  /* 0x800000191400720b */ /* 0x040fe20003f0e000 */
[----:B------:R-:W-:Y:S01]  /*0960*/  FADD R20, R20, R25 ;  /* 0x0000001914147221 */ /* 0x000fe20000000000 */
[C---:B------:R-:W-:Y:S01]  /*0970*/  FSETP.GEU.AND P1, PT, R21.reuse, -R2, PT ;  /* 0x800000021500720b */ /* 0x040fe20003f2e000 */
[----:B------:R-:W-:Y:S01]  /*0980*/  FADD R2, R21, R2 ;  /* 0x0000000215027221 */ /* 0x000fe20000000000 */
[C---:B------:R-:W-:Y:S01]  /*0990*/  FSETP.GEU.AND P2, PT, R22.reuse, -R3, PT ;  /* 0x800000031600720b */ /* 0x040fe20003f4e000 */
[----:B------:R-:W-:Y:S01]  /*09a0*/  FADD R3, R22, R3 ;  /* 0x0000000316037221 */ /* 0x000fe20000000000 */
[C---:B------:R-:W-:Y:S01]  /*09b0*/  FSETP.GEU.AND P3, PT, R23.reuse, -R10, PT ;  /* 0x8000000a1700720b */ /* 0x040fe20003f6e000 */
[----:B------:R-:W-:Y:S01]  /*09c0*/  FADD R10, R23, R10 ;  /* 0x0000000a170a7221 */ /* 0x000fe20000000000 */
[----:B------:R-:W-:-:S02]  /*09d0*/  FSEL R20, R20, RZ, P0 ;  /* 0x000000ff14147208 */ /* 0x000fc40000000000 */
[----:B------:R-:W-:Y:S02]  /*09e0*/  FSEL R21, R2, RZ, P1 ;  /* 0x000000ff02157208 */ /* 0x000fe40000800000 */
[----:B------:R-:W-:Y:S02]  /*09f0*/  FSEL R22, R3, RZ, P2 ;  /* 0x000000ff03167208 */ /* 0x000fe40001000000 */
[----:B------:R-:W-:-:S05]  /*0a00*/  FSEL R23, R10, RZ, P3 ;  /* 0x000000ff0a177208 */ /* 0x000fca0001800000 */
[----:B------:R-:W-:Y:S01]  /*0a10*/  STG.E.128 desc[UR4][R28.64], R20 ;  /* 0x000000141c007986 */ /* 0x000fe2000c101d04 */
[----:B------:R-:W-:Y:S05]  /*0a20*/  EXIT ;  /* 0x000000000000794d */ /* 0x000fea0003800000 */
.L_x_0:
[----:B------:R-:W-:-:S00]  /*0a30*/  BRA `(.L_x_0) ;  /* 0xfffffffc00fc7947 */ /* 0x000fc0000383ffff */
[----:B------:R-:W-:-:S00]  /*0a40*/  NOP ;  /* 0x0000000000007918 */ /* 0x000fc00000000000 */
        /* <DEDUP_REMOVED lines=11> */
.L_x_1:


//--------------------- .nv.global.init           --------------------------
	.section	.nv.global.init,"aw",@progbits
.nv.global.init:
	.type		_$_str,@object
	.size		_$_str,(_$_str_$_2 - _$_str)
_$_str:
        /*0000*/ 	.byte	0x5f, 0x5f, 0x43, 0x55, 0x44, 0x41, 0x5f, 0x46, 0x54, 0x5a, 0x00
	.type		_$_str_$_2,@object
	.size		_$_str_$_2,(.L_1 - _$_str_$_2)
_$_str_$_2:
        /*000b*/ 	.byte	0x5f, 0x5f, 0x43, 0x55, 0x44, 0x41, 0x5f, 0x50, 0x52, 0x45, 0x43, 0x5f, 0x53, 0x51, 0x52, 0x54
        /*001b*/ 	.byte	0x00
.L_1:


//--------------------- .nv.constant0.triton_poi_fused__native_batch_norm_legit_no_training_add_relu_21 --------------------------
	.section	.nv.constant0.triton_poi_fused__native_batch_norm_legit_no_training_add_relu_21,"a",@progbits
	.sectionflags	@""
	.align	4
.nv.constant0.triton_poi_fused__native_batch_norm_legit_no_training_add_relu_21:
	.zero		620
